//
// Generated by NVIDIA NVVM Compiler
//
// Compiler Build ID: CL-36424714
// Cuda compilation tools, release 13.0, V13.0.88
// Based on NVVM 20.0.0
//

.version 9.0
.target sm_100
.address_size 64

	// .globl	_Z12sumReductionPfS_
// _ZZ12sumReductionPfS_E11partial_sum has been demoted

.visible .entry _Z12sumReductionPfS_(
	.param .u64 .ptr .align 1 _Z12sumReductionPfS__param_0,
	.param .u64 .ptr .align 1 _Z12sumReductionPfS__param_1
)
{
	.reg .pred 	%p<5>;
	.reg .b32 	%r<24>;
	.reg .b32 	%f<3>;
	.reg .b64 	%rd<9>;
	// demoted variable
	.shared .align 4 .b8 _ZZ12sumReductionPfS_E11partial_sum[1024];
	ld.param.u64 	%rd2, [_Z12sumReductionPfS__param_0];
	ld.param.u64 	%rd1, [_Z12sumReductionPfS__param_1];
	cvta.to.global.u64 	%rd3, %rd2;
	mov.u32 	%r1, %ctaid.x;
	mov.u32 	%r2, %ntid.x;
	mov.u32 	%r3, %tid.x;
	mad.lo.s32 	%r7, %r1, %r2, %r3;
	mul.wide.s32 	%rd4, %r7, 4;
	add.s64 	%rd5, %rd3, %rd4;
	ld.global.f32 	%f1, [%rd5];
	cvt.rzi.s32.f32 	%r8, %f1;
	shl.b32 	%r9, %r3, 2;
	mov.u32 	%r10, _ZZ12sumReductionPfS_E11partial_sum;
	add.s32 	%r11, %r10, %r9;
	st.shared.u32 	[%r11], %r8;
	bar.sync 	0;
	setp.lt.u32 	%p1, %r2, 2;
	@%p1 bra 	$L__BB0_5;
	mov.b32 	%r23, 1;
$L__BB0_2:
	shl.b32 	%r5, %r23, 1;
	mul.lo.s32 	%r6, %r5, %r3;
	setp.ge.u32 	%p2, %r6, %r2;
	@%p2 bra 	$L__BB0_4;
	add.s32 	%r13, %r6, %r23;
	shl.b32 	%r14, %r13, 2;
	add.s32 	%r16, %r10, %r14;
	ld.shared.u32 	%r17, [%r16];
	shl.b32 	%r18, %r6, 2;
	add.s32 	%r19, %r10, %r18;
	ld.shared.u32 	%r20, [%r19];
	add.s32 	%r21, %r20, %r17;
	st.shared.u32 	[%r19], %r21;
$L__BB0_4:
	bar.sync 	0;
	setp.lt.u32 	%p3, %r5, %r2;
	mov.u32 	%r23, %r5;
	@%p3 bra 	$L__BB0_2;
$L__BB0_5:
	setp.ne.s32 	%p4, %r3, 0;
	@%p4 bra 	$L__BB0_7;
	ld.shared.u32 	%r22, [_ZZ12sumReductionPfS_E11partial_sum];
	cvt.rn.f32.s32 	%f2, %r22;
	cvta.to.global.u64 	%rd6, %rd1;
	mul.wide.u32 	%rd7, %r1, 4;
	add.s64 	%rd8, %rd6, %rd7;
	st.global.f32 	[%rd8], %f2;
$L__BB0_7:
	ret;

}


// ===== COMPILED SASS (sm_100) =====

	.target	sm_100

	.elftype	@"ET_EXEC"


//--------------------- .note.nv.tkinfo           --------------------------
	.section	.note.nv.tkinfo,"",@"SHT_NOTE"
	.sectionflags	@"SHF_NOTE_NV_TKINFO"
	.tkinfo
        /*0018*/ 	.word	0x00000002
        /*0030*/ 	.string	""
        /*0030*/ 	.string	"ptxas"
        /*0030*/ 	.string	"Cuda compilation tools, release 13.0, V13.0.88"
        /*0030*/ 	.string	"Build cuda_13.0.r13.0/compiler.36424714_0"
        /*0030*/ 	.string	"-arch sm_100 -m 64 "



//--------------------- .note.nv.cuinfo           --------------------------
	.section	.note.nv.cuinfo,"",@"SHT_NOTE"
	.sectionflags	@"SHF_NOTE_NV_CUINFO"
        /*0018*/ 	.short	0x0002
        /*001a*/ 	.short	0x0064
        /*001c*/ 	.short	0x0082
	.zero		2


//--------------------- .nv.info                  --------------------------
	.section	.nv.info,"",@"SHT_CUDA_INFO"
	.align	4


	//----- nvinfo : EIATTR_REGCOUNT
	.align		4
        /*0000*/ 	.byte	0x04, 0x2f
        /*0002*/ 	.short	(.L_1 - .L_0)
	.align		4
.L_0:
        /*0004*/ 	.word	index@(_Z12sumReductionPfS_)
        /*0008*/ 	.word	0x0000000a


	//----- nvinfo : EIATTR_FRAME_SIZE
	.align		4
.L_1:
        /*000c*/ 	.byte	0x04, 0x11
        /*000e*/ 	.short	(.L_3 - .L_2)
	.align		4
.L_2:
        /*0010*/ 	.word	index@(_Z12sumReductionPfS_)
        /*0014*/ 	.word	0x00000000


	//----- nvinfo : EIATTR_MIN_STACK_SIZE
	.align		4
.L_3:
        /*0018*/ 	.byte	0x04, 0x12
        /*001a*/ 	.short	(.L_5 - .L_4)
	.align		4
.L_4:
        /*001c*/ 	.word	index@(_Z12sumReductionPfS_)
        /*0020*/ 	.word	0x00000000
.L_5:


//--------------------- .nv.compat                --------------------------
	.section	.nv.compat,"",@"SHT_CUDA_COMPAT_INFO"
	.align	4
        /*0000*/ 	.byte	0x02, 0x09, 0x00, 0x00, 0x02, 0x02, 0x01, 0x00, 0x02, 0x05, 0x05, 0x00, 0x03, 0x07, 0x01, 0x01
        /*0010*/ 	.byte	0x02, 0x03, 0x00, 0x00, 0x02, 0x06, 0x01, 0x00, 0x04, 0x0b, 0x08, 0x00, 0x09, 0x00, 0x00, 0x00
        /*0020*/ 	.byte	0x00, 0x00, 0x00, 0x00


//--------------------- .nv.info._Z12sumReductionPfS_ --------------------------
	.section	.nv.info._Z12sumReductionPfS_,"",@"SHT_CUDA_INFO"
	.sectionflags	@""
	.align	4


	//----- nvinfo : EIATTR_CUDA_API_VERSION
	.align		4
        /*0000*/ 	.byte	0x04, 0x37
        /*0002*/ 	.short	(.L_7 - .L_6)
.L_6:
        /*0004*/ 	.word	0x00000082


	//----- nvinfo : EIATTR_KPARAM_INFO
	.align		4
.L_7:
        /*0008*/ 	.byte	0x04, 0x17
        /*000a*/ 	.short	(.L_9 - .L_8)
.L_8:
        /*000c*/ 	.word	0x00000000
        /*0010*/ 	.short	0x0001
        /*0012*/ 	.short	0x0008
        /*0014*/ 	.byte	0x00, 0xf5, 0x21, 0x00


	//----- nvinfo : EIATTR_KPARAM_INFO
	.align		4
.L_9:
        /*0018*/ 	.byte	0x04, 0x17
        /*001a*/ 	.short	(.L_11 - .L_10)
.L_10:
        /*001c*/ 	.word	0x00000000
        /*0020*/ 	.short	0x0000
        /*0022*/ 	.short	0x0000
        /*0024*/ 	.byte	0x00, 0xf5, 0x21, 0x00


	//----- nvinfo : EIATTR_SPARSE_MMA_MASK
	.align		4
.L_11:
        /*0028*/ 	.byte	0x03, 0x50
        /*002a*/ 	.short	0x0000


	//----- nvinfo : EIATTR_MAXREG_COUNT
	.align		4
        /*002c*/ 	.byte	0x03, 0x1b
        /*002e*/ 	.short	0x00ff


	//----- nvinfo : EIATTR_NUM_BARRIERS
	.align		4
        /*0030*/ 	.byte	0x02, 0x4c
        /*0032*/ 	.byte	0x01
	.zero		1


	//----- nvinfo : EIATTR_MERCURY_ISA_VERSION
	.align		4
        /*0034*/ 	.byte	0x03, 0x5f
        /*0036*/ 	.short	0x0101


	//----- nvinfo : EIATTR_VRC_CTA_INIT_COUNT
	.align		4
        /*0038*/ 	.byte	0x02, 0x4a
	.zero		1
	.zero		1


	//----- nvinfo : EIATTR_EXIT_INSTR_OFFSETS
	.align		4
        /*003c*/ 	.byte	0x04, 0x1c
        /*003e*/ 	.short	(.L_13 - .L_12)


	//   ....[0]....
.L_12:
        /*0040*/ 	.word	0x00000220


	//   ....[1]....
        /*0044*/ 	.word	0x000002b0


	//----- nvinfo : EIATTR_CBANK_PARAM_SIZE
	.align		4
.L_13:
        /*0048*/ 	.byte	0x03, 0x19
        /*004a*/ 	.short	0x0010


	//----- nvinfo : EIATTR_PARAM_CBANK
	.align		4
        /*004c*/ 	.byte	0x04, 0x0a
        /*004e*/ 	.short	(.L_15 - .L_14)
	.align		4
.L_14:
        /*0050*/ 	.word	index@(.nv.constant0._Z12sumReductionPfS_)
        /*0054*/ 	.short	0x0380
        /*0056*/ 	.short	0x0010


	//----- nvinfo : EIATTR_SW_WAR
	.align		4
.L_15:
        /*0058*/ 	.byte	0x04, 0x36
        /*005a*/ 	.short	(.L_17 - .L_16)
.L_16:
        /*005c*/ 	.word	0x00000008
.L_17:


//--------------------- .nv.callgraph             --------------------------
	.section	.nv.callgraph,"",@"SHT_CUDA_CALLGRAPH"
	.align	4
	.sectionentsize	8
	.align		4
        /*0000*/ 	.word	0x00000000
	.align		4
        /*0004*/ 	.word	0xffffffff
	.align		4
        /*0008*/ 	.word	0x00000000
	.align		4
        /*000c*/ 	.word	0xfffffffe
	.align		4
        /*0010*/ 	.word	0x00000000
	.align		4
        /*0014*/ 	.word	0xfffffffd
	.align		4
        /*0018*/ 	.word	0x00000000
	.align		4
        /*001c*/ 	.word	0xfffffffc


//--------------------- .text._Z12sumReductionPfS_ --------------------------
	.section	.text._Z12sumReductionPfS_,"ax",@progbits
	.align	128
        .global         _Z12sumReductionPfS_
        .type           _Z12sumReductionPfS_,@function
        .size           _Z12sumReductionPfS_,(.L_x_3 - _Z12sumReductionPfS_)
        .other          _Z12sumReductionPfS_,@"STO_CUDA_ENTRY STV_DEFAULT"
_Z12sumReductionPfS_:
.text._Z12sumReductionPfS_:
[----:B------:R-:W-:Y:S01]  /*0000*/  LDC R1, c[0x0][0x37c] ;  /* 0x0000df00ff017b82 */ /* 0x000fe20000000800 */
[----:B------:R-:W0:Y:S07]  /*0010*/  S2R R7, SR_CTAID.X ;  /* 0x0000000000077919 */ /* 0x000e2e0000002500 */
[----:B------:R-:W1:Y:S01]  /*0020*/  LDC.64 R2, c[0x0][0x380] ;  /* 0x0000e000ff027b82 */ /* 0x000e620000000a00 */
[----:B------:R-:W0:Y:S01]  /*0030*/  LDCU UR7, c[0x0][0x360] ;  /* 0x00006c00ff0777ac */ /* 0x000e220008000800 */
[----:B------:R-:W0:Y:S01]  /*0040*/  S2R R4, SR_TID.X ;  /* 0x0000000000047919 */ /* 0x000e220000002100 */
[----:B------:R-:W2:Y:S01]  /*0050*/  LDCU.64 UR8, c[0x0][0x358] ;  /* 0x00006b00ff0877ac */ /* 0x000ea20008000a00 */
[----:B0-----:R-:W-:-:S04]  /*0060*/  IMAD R5, R7, UR7, R4 ;  /* 0x0000000707057c24 */ /* 0x001fc8000f8e0204 */
[----:B-1----:R-:W-:-:S06]  /*0070*/  IMAD.WIDE R2, R5, 0x4, R2 ;  /* 0x0000000405027825 */ /* 0x002fcc00078e0202 */
[----:B--2---:R-:W2:Y:S01]  /*0080*/  LDG.E R2, desc[UR8][R2.64] ;  /* 0x0000000802027981 */ /* 0x004ea2000c1e1900 */
[----:B------:R-:W0:Y:S01]  /*0090*/  S2UR UR5, SR_CgaCtaId ;  /* 0x00000000000579c3 */ /* 0x000e220000008800 */
[----:B------:R-:W-:Y:S01]  /*00a0*/  UMOV UR4, 0x400 ;  /* 0x0000040000047882 */ /* 0x000fe20000000000 */
[----:B------:R-:W-:Y:S01]  /*00b0*/  UISETP.GE.U32.AND UP0, UPT, UR7, 0x2, UPT ;  /* 0x000000020700788c */ /* 0x000fe2000bf06070 */
[----:B------:R-:W-:Y:S01]  /*00c0*/  ISETP.NE.AND P1, PT, R4, RZ, PT ;  /* 0x000000ff0400720c */ /* 0x000fe20003f25270 */
[----:B0-----:R-:W-:-:S06]  /*00d0*/  ULEA UR4, UR5, UR4, 0x18 ;  /* 0x0000000405047291 */ /* 0x001fcc000f8ec0ff */
[----:B------:R-:W-:Y:S01]  /*00e0*/  LEA R5, R4, UR4, 0x2 ;  /* 0x0000000404057c11 */ /* 0x000fe2000f8e10ff */
[----:B--2---:R-:W0:Y:S04]  /*00f0*/  F2I.TRUNC.NTZ R0, R2 ;  /* 0x0000000200007305 */ /* 0x004e28000020f100 */
[----:B0-----:R0:W-:Y:S01]  /*0100*/  STS [R5], R0 ;  /* 0x0000000005007388 */ /* 0x0011e20000000800 */
[----:B------:R-:W-:Y:S06]  /*0110*/  BAR.SYNC.DEFER_BLOCKING 0x0 ;  /* 0x0000000000007b1d */ /* 0x000fec0000010000 */
[----:B------:R-:W-:Y:S05]  /*0120*/  BRA.U !UP0, `(.L_x_0) ;  /* 0x00000001083c7547 */ /* 0x000fea000b800000 */
[----:B------:R-:W-:-:S05]  /*0130*/  UMOV UR5, 0x1 ;  /* 0x0000000100057882 */ /* 0x000fca0000000000 */
.L_x_1:
[----:B------:R-:W-:-:S04]  /*0140*/  USHF.L.U32 UR6, UR5, 0x1, URZ ;  /* 0x0000000105067899 */ /* 0x000fc800080006ff */
[----:B------:R-:W-:Y:S02]  /*0150*/  UISETP.GE.U32.AND UP0, UPT, UR6, UR7, UPT ;  /* 0x000000070600728c */ /* 0x000fe4000bf06070 */
[----:B-1----:R-:W-:-:S05]  /*0160*/  IMAD R2, R4, UR6, RZ ;  /* 0x0000000604027c24 */ /* 0x002fca000f8e02ff */
[----:B------:R-:W-:-:S13]  /*0170*/  ISETP.GE.U32.AND P0, PT, R2, UR7, PT ;  /* 0x0000000702007c0c */ /* 0x000fda000bf06070 */
[C---:B0-----:R-:W-:Y:S01]  /*0180*/  @!P0 VIADD R0, R2.reuse, UR5 ;  /* 0x0000000502008c36 */ /* 0x041fe20008000000 */
[----:B------:R-:W-:Y:S01]  /*0190*/  @!P0 LEA R2, R2, UR4, 0x2 ;  /* 0x0000000402028c11 */ /* 0x000fe2000f8e10ff */
[----:B------:R-:W-:-:S03]  /*01a0*/  UMOV UR5, UR6 ;  /* 0x0000000600057c82 */ /* 0x000fc60008000000 */
[----:B------:R-:W-:Y:S01]  /*01b0*/  @!P0 LEA R0, R0, UR4, 0x2 ;  /* 0x0000000400008c11 */ /* 0x000fe2000f8e10ff */
[----:B------:R-:W-:Y:S05]  /*01c0*/  @!P0 LDS R3, [R2] ;  /* 0x0000000002038984 */ /* 0x000fea0000000800 */
[----:B------:R-:W0:Y:S02]  /*01d0*/  @!P0 LDS R0, [R0] ;  /* 0x0000000000008984 */ /* 0x000e240000000800 */
[----:B0-----:R-:W-:-:S05]  /*01e0*/  @!P0 IMAD.IADD R3, R0, 0x1, R3 ;  /* 0x0000000100038824 */ /* 0x001fca00078e0203 */
[----:B------:R1:W-:Y:S01]  /*01f0*/  @!P0 STS [R2], R3 ;  /* 0x0000000302008388 */ /* 0x0003e20000000800 */
[----:B------:R-:W-:Y:S06]  /*0200*/  BAR.SYNC.DEFER_BLOCKING 0x0 ;  /* 0x0000000000007b1d */ /* 0x000fec0000010000 */
[----:B------:R-:W-:Y:S05]  /*0210*/  BRA.U !UP0, `(.L_x_1) ;  /* 0xfffffffd08c87547 */ /* 0x000fea000b83ffff */
.L_x_0:
[----:B------:R-:W-:Y:S05]  /*0220*/  @P1 EXIT ;  /* 0x000000000000194d */ /* 0x000fea0003800000 */
[----:B------:R-:W2:Y:S01]  /*0230*/  S2UR UR5, SR_CgaCtaId ;  /* 0x00000000000579c3 */ /* 0x000ea20000008800 */
[----:B------:R-:W-:-:S07]  /*0240*/  UMOV UR4, 0x400 ;  /* 0x0000040000047882 */ /* 0x000fce0000000000 */
[----:B-1----:R-:W1:Y:S01]  /*0250*/  LDC.64 R2, c[0x0][0x388] ;  /* 0x0000e200ff027b82 */ /* 0x002e620000000a00 */
[----:B--2---:R-:W-:Y:S01]  /*0260*/  ULEA UR4, UR5, UR4, 0x18 ;  /* 0x0000000405047291 */ /* 0x004fe2000f8ec0ff */
[----:B-1----:R-:W-:-:S08]  /*0270*/  IMAD.WIDE.U32 R2, R7, 0x4, R2 ;  /* 0x0000000407027825 */ /* 0x002fd000078e0002 */
[----:B0-----:R-:W0:Y:S02]  /*0280*/  LDS R0, [UR4] ;  /* 0x00000004ff007984 */ /* 0x001e240008000800 */
[----:B0-----:R-:W-:-:S05]  /*0290*/  I2FP.F32.S32 R5, R0 ;  /* 0x0000000000057245 */ /* 0x001fca0000201400 */
[----:B------:R-:W-:Y:S01]  /*02a0*/  STG.E desc[UR8][R2.64], R5 ;  /* 0x0000000502007986 */ /* 0x000fe2000c101908 */
[----:B------:R-:W-:Y:S05]  /*02b0*/  EXIT ;  /* 0x000000000000794d */ /* 0x000fea0003800000 */
.L_x_2:
[----:B------:R-:W-:-:S00]  /*02c0*/  BRA `(.L_x_2) ;  /* 0xfffffffc00fc7947 */ /* 0x000fc0000383ffff */
[----:B------:R-:W-:-:S00]  /*02d0*/  NOP ;  /* 0x0000000000007918 */ /* 0x000fc00000000000 */
        /* <DEDUP_REMOVED lines=10> */
.L_x_3:


//--------------------- .nv.shared._Z12sumReductionPfS_ --------------------------
	.section	.nv.shared._Z12sumReductionPfS_,"aw",@nobits
	.sectionflags	@""
	.align	4
.nv.shared._Z12sumReductionPfS_:
	.zero		2048


//--------------------- .nv.shared.reserved.0     --------------------------
	.section	.nv.shared.reserved.0,"aw",@nobits
	.weak		__nv_reservedSMEM_offset_0_alias
	.size		__nv_reservedSMEM_offset_0_alias, 0, 64
	.other		__nv_reservedSMEM_offset_0_alias,@"STO_CUDA_RESERVED_SHARED STV_DEFAULT"
__nv_reservedSMEM_offset_0_alias:
	.zero		0
	.zero		64


//--------------------- .nv.constant0._Z12sumReductionPfS_ --------------------------
	.section	.nv.constant0._Z12sumReductionPfS_,"a",@progbits
	.sectionflags	@""
	.align	4
.nv.constant0._Z12sumReductionPfS_:
	.zero		912


//--------------------- SYMBOLS --------------------------

	.type		.nv.reservedSmem.offset0,@object
	.size		.nv.reservedSmem.offset0,0x4
	.type		.nv.reservedSmem.cap,@object
	.size		.nv.reservedSmem.cap,0x4
